//
// Generated by NVIDIA NVVM Compiler
//
// Compiler Build ID: CL-36424714
// Cuda compilation tools, release 13.0, V13.0.88
// Based on NVVM 20.0.0
//

.version 9.0
.target sm_100
.address_size 64

	// .globl	_Z8getmaxcuPjS_i

.visible .entry _Z8getmaxcuPjS_i(
	.param .u64 .ptr .align 1 _Z8getmaxcuPjS_i_param_0,
	.param .u64 .ptr .align 1 _Z8getmaxcuPjS_i_param_1,
	.param .u32 _Z8getmaxcuPjS_i_param_2
)
{
	.reg .pred 	%p<2>;
	.reg .b32 	%r<8>;
	.reg .b64 	%rd<7>;

	ld.param.u64 	%rd1, [_Z8getmaxcuPjS_i_param_0];
	ld.param.u64 	%rd2, [_Z8getmaxcuPjS_i_param_1];
	ld.param.u32 	%r2, [_Z8getmaxcuPjS_i_param_2];
	mov.u32 	%r3, %tid.x;
	mov.u32 	%r4, %ntid.x;
	mov.u32 	%r5, %ctaid.x;
	mad.lo.s32 	%r1, %r4, %r5, %r3;
	setp.ge.s32 	%p1, %r1, %r2;
	@%p1 bra 	$L__BB0_2;
	cvta.to.global.u64 	%rd3, %rd1;
	cvta.to.global.u64 	%rd4, %rd2;
	mul.wide.s32 	%rd5, %r1, 4;
	add.s64 	%rd6, %rd3, %rd5;
	ld.global.u32 	%r6, [%rd6];
	atom.global.max.s32 	%r7, [%rd4], %r6;
$L__BB0_2:
	ret;

}


// ===== COMPILED SASS (sm_100) =====

	.target	sm_100

	.elftype	@"ET_EXEC"


//--------------------- .note.nv.tkinfo           --------------------------
	.section	.note.nv.tkinfo,"",@"SHT_NOTE"
	.sectionflags	@"SHF_NOTE_NV_TKINFO"
	.tkinfo
        /*0018*/ 	.word	0x00000002
        /*0030*/ 	.string	""
        /*0030*/ 	.string	"ptxas"
        /*0030*/ 	.string	"Cuda compilation tools, release 13.0, V13.0.88"
        /*0030*/ 	.string	"Build cuda_13.0.r13.0/compiler.36424714_0"
        /*0030*/ 	.string	"-arch sm_100 -m 64 "



//--------------------- .note.nv.cuinfo           --------------------------
	.section	.note.nv.cuinfo,"",@"SHT_NOTE"
	.sectionflags	@"SHF_NOTE_NV_CUINFO"
        /*0018*/ 	.short	0x0002
        /*001a*/ 	.short	0x0064
        /*001c*/ 	.short	0x0082
	.zero		2


//--------------------- .nv.info                  --------------------------
	.section	.nv.info,"",@"SHT_CUDA_INFO"
	.align	4


	//----- nvinfo : EIATTR_REGCOUNT
	.align		4
        /*0000*/ 	.byte	0x04, 0x2f
        /*0002*/ 	.short	(.L_1 - .L_0)
	.align		4
.L_0:
        /*0004*/ 	.word	index@(_Z8getmaxcuPjS_i)
        /*0008*/ 	.word	0x0000000a


	//----- nvinfo : EIATTR_FRAME_SIZE
	.align		4
.L_1:
        /*000c*/ 	.byte	0x04, 0x11
        /*000e*/ 	.short	(.L_3 - .L_2)
	.align		4
.L_2:
        /*0010*/ 	.word	index@(_Z8getmaxcuPjS_i)
        /*0014*/ 	.word	0x00000000


	//----- nvinfo : EIATTR_MIN_STACK_SIZE
	.align		4
.L_3:
        /*0018*/ 	.byte	0x04, 0x12
        /*001a*/ 	.short	(.L_5 - .L_4)
	.align		4
.L_4:
        /*001c*/ 	.word	index@(_Z8getmaxcuPjS_i)
        /*0020*/ 	.word	0x00000000
.L_5:


//--------------------- .nv.compat                --------------------------
	.section	.nv.compat,"",@"SHT_CUDA_COMPAT_INFO"
	.align	4
        /*0000*/ 	.byte	0x02, 0x09, 0x00, 0x00, 0x02, 0x02, 0x01, 0x00, 0x02, 0x05, 0x05, 0x00, 0x03, 0x07, 0x01, 0x01
        /*0010*/ 	.byte	0x02, 0x03, 0x00, 0x00, 0x02, 0x06, 0x01, 0x00, 0x04, 0x0b, 0x08, 0x00, 0x09, 0x00, 0x00, 0x00
        /*0020*/ 	.byte	0x00, 0x00, 0x00, 0x00


//--------------------- .nv.info._Z8getmaxcuPjS_i --------------------------
	.section	.nv.info._Z8getmaxcuPjS_i,"",@"SHT_CUDA_INFO"
	.sectionflags	@""
	.align	4


	//----- nvinfo : EIATTR_CUDA_API_VERSION
	.align		4
        /*0000*/ 	.byte	0x04, 0x37
        /*0002*/ 	.short	(.L_7 - .L_6)
.L_6:
        /*0004*/ 	.word	0x00000082


	//----- nvinfo : EIATTR_KPARAM_INFO
	.align		4
.L_7:
        /*0008*/ 	.byte	0x04, 0x17
        /*000a*/ 	.short	(.L_9 - .L_8)
.L_8:
        /*000c*/ 	.word	0x00000000
        /*0010*/ 	.short	0x0002
        /*0012*/ 	.short	0x0010
        /*0014*/ 	.byte	0x00, 0xf0, 0x11, 0x00


	//----- nvinfo : EIATTR_KPARAM_INFO
	.align		4
.L_9:
        /*0018*/ 	.byte	0x04, 0x17
        /*001a*/ 	.short	(.L_11 - .L_10)
.L_10:
        /*001c*/ 	.word	0x00000000
        /*0020*/ 	.short	0x0001
        /*0022*/ 	.short	0x0008
        /*0024*/ 	.byte	0x00, 0xf5, 0x21, 0x00


	//----- nvinfo : EIATTR_KPARAM_INFO
	.align		4
.L_11:
        /*0028*/ 	.byte	0x04, 0x17
        /*002a*/ 	.short	(.L_13 - .L_12)
.L_12:
        /*002c*/ 	.word	0x00000000
        /*0030*/ 	.short	0x0000
        /*0032*/ 	.short	0x0000
        /*0034*/ 	.byte	0x00, 0xf5, 0x21, 0x00


	//----- nvinfo : EIATTR_SPARSE_MMA_MASK
	.align		4
.L_13:
        /*0038*/ 	.byte	0x03, 0x50
        /*003a*/ 	.short	0x0000


	//----- nvinfo : EIATTR_MAXREG_COUNT
	.align		4
        /*003c*/ 	.byte	0x03, 0x1b
        /*003e*/ 	.short	0x00ff


	//----- nvinfo : EIATTR_MERCURY_ISA_VERSION
	.align		4
        /*0040*/ 	.byte	0x03, 0x5f
        /*0042*/ 	.short	0x0101


	//----- nvinfo : EIATTR_INT_WARP_WIDE_INSTR_OFFSETS
	.align		4
        /*0044*/ 	.byte	0x04, 0x31
        /*0046*/ 	.short	(.L_15 - .L_14)


	//   ....[0]....
.L_14:
        /*0048*/ 	.word	0x000000d0


	//   ....[1]....
        /*004c*/ 	.word	0x00000110


	//----- nvinfo : EIATTR_VRC_CTA_INIT_COUNT
	.align		4
.L_15:
        /*0050*/ 	.byte	0x02, 0x4a
	.zero		1
	.zero		1


	//----- nvinfo : EIATTR_EXIT_INSTR_OFFSETS
	.align		4
        /*0054*/ 	.byte	0x04, 0x1c
        /*0056*/ 	.short	(.L_17 - .L_16)


	//   ....[0]....
.L_16:
        /*0058*/ 	.word	0x00000070


	//   ....[1]....
        /*005c*/ 	.word	0x00000140


	//----- nvinfo : EIATTR_CBANK_PARAM_SIZE
	.align		4
.L_17:
        /*0060*/ 	.byte	0x03, 0x19
        /*0062*/ 	.short	0x0014


	//----- nvinfo : EIATTR_PARAM_CBANK
	.align		4
        /*0064*/ 	.byte	0x04, 0x0a
        /*0066*/ 	.short	(.L_19 - .L_18)
	.align		4
.L_18:
        /*0068*/ 	.word	index@(.nv.constant0._Z8getmaxcuPjS_i)
        /*006c*/ 	.short	0x0380
        /*006e*/ 	.short	0x0014


	//----- nvinfo : EIATTR_SW_WAR
	.align		4
.L_19:
        /*0070*/ 	.byte	0x04, 0x36
        /*0072*/ 	.short	(.L_21 - .L_20)
.L_20:
        /*0074*/ 	.word	0x00000008
.L_21:


//--------------------- .nv.callgraph             --------------------------
	.section	.nv.callgraph,"",@"SHT_CUDA_CALLGRAPH"
	.align	4
	.sectionentsize	8
	.align		4
        /*0000*/ 	.word	0x00000000
	.align		4
        /*0004*/ 	.word	0xffffffff
	.align		4
        /*0008*/ 	.word	0x00000000
	.align		4
        /*000c*/ 	.word	0xfffffffe
	.align		4
        /*0010*/ 	.word	0x00000000
	.align		4
        /*0014*/ 	.word	0xfffffffd
	.align		4
        /*0018*/ 	.word	0x00000000
	.align		4
        /*001c*/ 	.word	0xfffffffc


//--------------------- .text._Z8getmaxcuPjS_i    --------------------------
	.section	.text._Z8getmaxcuPjS_i,"ax",@progbits
	.align	128
        .global         _Z8getmaxcuPjS_i
        .type           _Z8getmaxcuPjS_i,@function
        .size           _Z8getmaxcuPjS_i,(.L_x_1 - _Z8getmaxcuPjS_i)
        .other          _Z8getmaxcuPjS_i,@"STO_CUDA_ENTRY STV_DEFAULT"
_Z8getmaxcuPjS_i:
.text._Z8getmaxcuPjS_i:
[----:B------:R-:W-:Y:S01]  /*0000*/  LDC R1, c[0x0][0x37c] ;  /* 0x0000df00ff017b82 */ /* 0x000fe20000000800 */
[----:B------:R-:W0:Y:S01]  /*0010*/  S2R R5, SR_TID.X ;  /* 0x0000000000057919 */ /* 0x000e220000002100 */
[----:B------:R-:W0:Y:S01]  /*0020*/  LDCU UR4, c[0x0][0x360] ;  /* 0x00006c00ff0477ac */ /* 0x000e220008000800 */
[----:B------:R-:W0:Y:S01]  /*0030*/  S2R R0, SR_CTAID.X ;  /* 0x0000000000007919 */ /* 0x000e220000002500 */
[----:B------:R-:W1:Y:S01]  /*0040*/  LDCU UR5, c[0x0][0x390] ;  /* 0x00007200ff0577ac */ /* 0x000e620008000800 */
[----:B0-----:R-:W-:-:S05]  /*0050*/  IMAD R5, R0, UR4, R5 ;  /* 0x0000000400057c24 */ /* 0x001fca000f8e0205 */
[----:B-1----:R-:W-:-:S13]  /*0060*/  ISETP.GE.AND P0, PT, R5, UR5, PT ;  /* 0x0000000505007c0c */ /* 0x002fda000bf06270 */
[----:B------:R-:W-:Y:S05]  /*0070*/  @P0 EXIT ;  /* 0x000000000000094d */ /* 0x000fea0003800000 */
[----:B------:R-:W0:Y:S01]  /*0080*/  LDC.64 R2, c[0x0][0x380] ;  /* 0x0000e000ff027b82 */ /* 0x000e220000000a00 */
[----:B------:R-:W1:Y:S01]  /*0090*/  LDCU.64 UR6, c[0x0][0x358] ;  /* 0x00006b00ff0677ac */ /* 0x000e620008000a00 */
[----:B0-----:R-:W-:-:S06]  /*00a0*/  IMAD.WIDE R2, R5, 0x4, R2 ;  /* 0x0000000405027825 */ /* 0x001fcc00078e0202 */
[----:B-1----:R-:W2:Y:S01]  /*00b0*/  LDG.E R2, desc[UR6][R2.64] ;  /* 0x0000000602027981 */ /* 0x002ea2000c1e1900 */
[----:B------:R-:W0:Y:S01]  /*00c0*/  LDC.64 R4, c[0x0][0x388] ;  /* 0x0000e200ff047b82 */ /* 0x000e220000000a00 */
[----:B------:R-:W-:Y:S01]  /*00d0*/  VOTEU.ANY UR4, UPT, PT ;  /* 0x0000000000047886 */ /* 0x000fe200038e0100 */
[----:B------:R-:W1:Y:S01]  /*00e0*/  S2R R0, SR_LANEID ;  /* 0x0000000000007919 */ /* 0x000e620000000000 */
[----:B------:R-:W-:-:S06]  /*00f0*/  UFLO.U32 UR4, UR4 ;  /* 0x00000004000472bd */ /* 0x000fcc00080e0000 */
[----:B-1----:R-:W-:Y:S02]  /*0100*/  ISETP.EQ.U32.AND P0, PT, R0, UR4, PT ;  /* 0x0000000400007c0c */ /* 0x002fe4000bf02070 */
[----:B--2---:R-:W-:-:S13]  /*0110*/  CREDUX.MAX.S32 UR5, R2 ;  /* 0x00000000020572cc */ /* 0x004fda0000000200 */
[----:B------:R-:W-:-:S05]  /*0120*/  MOV R7, UR5 ;  /* 0x0000000500077c02 */ /* 0x000fca0008000f00 */
[----:B0-----:R-:W-:Y:S01]  /*0130*/  @P0 REDG.E.MAX.S32.STRONG.GPU desc[UR6][R4.64], R7 ;  /* 0x000000070400098e */ /* 0x001fe2000d12e306 */
[----:B------:R-:W-:Y:S05]  /*0140*/  EXIT ;  /* 0x000000000000794d */ /* 0x000fea0003800000 */
.L_x_0:
[----:B------:R-:W-:-:S00]  /*0150*/  BRA `(.L_x_0) ;  /* 0xfffffffc00fc7947 */ /* 0x000fc0000383ffff */
[----:B------:R-:W-:-:S00]  /*0160*/  NOP ;  /* 0x0000000000007918 */ /* 0x000fc00000000000 */
        /* <DEDUP_REMOVED lines=9> */
.L_x_1:


//--------------------- .nv.shared.reserved.0     --------------------------
	.section	.nv.shared.reserved.0,"aw",@nobits
	.weak		__nv_reservedSMEM_offset_0_alias
	.size		__nv_reservedSMEM_offset_0_alias, 0, 64
	.other		__nv_reservedSMEM_offset_0_alias,@"STO_CUDA_RESERVED_SHARED STV_DEFAULT"
__nv_reservedSMEM_offset_0_alias:
	.zero		0
	.zero		64


//--------------------- .nv.constant0._Z8getmaxcuPjS_i --------------------------
	.section	.nv.constant0._Z8getmaxcuPjS_i,"a",@progbits
	.sectionflags	@""
	.align	4
.nv.constant0._Z8getmaxcuPjS_i:
	.zero		916


//--------------------- SYMBOLS --------------------------

	.type		.nv.reservedSmem.offset0,@object
	.size		.nv.reservedSmem.offset0,0x4
